//
// Generated by NVIDIA NVVM Compiler
//
// Compiler Build ID: CL-36424714
// Cuda compilation tools, release 13.0, V13.0.88
// Based on NVVM 20.0.0
//

.version 9.0
.target sm_100
.address_size 64

	// .globl	_Z17setup_rand_statesiiP17curandStateXORWOW
.global .align 4 .b8 precalc_xorwow_matrix[102400];
.global .align 4 .b8 precalc_xorwow_offset_matrix[102400];
.global .align 4 .b8 mrg32k3aM1[2304];
.global .align 4 .b8 mrg32k3aM2[2304];
.global .align 4 .b8 mrg32k3aM1SubSeq[2016];
.global .align 4 .b8 mrg32k3aM2SubSeq[2016];
.global .align 4 .b8 mrg32k3aM1Seq[2304];
.global .align 4 .b8 mrg32k3aM2Seq[2304];
.const .align 8 .b8 __cr_lgamma_table[72];

.visible .entry _Z17setup_rand_statesiiP17curandStateXORWOW(
	.param .u32 _Z17setup_rand_statesiiP17curandStateXORWOW_param_0,
	.param .u32 _Z17setup_rand_statesiiP17curandStateXORWOW_param_1,
	.param .u64 .ptr .align 1 _Z17setup_rand_statesiiP17curandStateXORWOW_param_2
)
{
	.reg .pred 	%p<26>;
	.reg .b32 	%r<412>;
	.reg .b64 	%rd<18>;

	ld.param.u32 	%r184, [_Z17setup_rand_statesiiP17curandStateXORWOW_param_0];
	ld.param.u32 	%r183, [_Z17setup_rand_statesiiP17curandStateXORWOW_param_1];
	ld.param.u64 	%rd8, [_Z17setup_rand_statesiiP17curandStateXORWOW_param_2];
	mov.u32 	%r185, %ctaid.x;
	mov.u32 	%r186, %ntid.x;
	mov.u32 	%r187, %tid.x;
	mad.lo.s32 	%r1, %r185, %r186, %r187;
	setp.ge.u32 	%p1, %r1, %r184;
	@%p1 bra 	$L__BB0_44;
	cvta.to.global.u64 	%rd9, %rd8;
	cvt.u64.u32 	%rd17, %r1;
	mul.wide.u32 	%rd10, %r1, 48;
	add.s64 	%rd2, %rd9, %rd10;
	xor.b32  	%r188, %r183, -1429050551;
	mul.lo.s32 	%r189, %r188, 1099087573;
	setp.gt.s32 	%p2, %r183, -1;
	selp.b32 	%r190, -644748465, -1947113066, %p2;
	add.s32 	%r191, %r190, %r189;
	add.s32 	%r192, %r191, 6615241;
	add.s32 	%r193, %r189, 123456789;
	st.global.v2.u32 	[%rd2], {%r192, %r193};
	xor.b32  	%r194, %r189, 362436069;
	add.s32 	%r195, %r190, 521288629;
	st.global.v2.u32 	[%rd2+8], {%r194, %r195};
	xor.b32  	%r196, %r190, 88675123;
	add.s32 	%r197, %r189, 5783321;
	st.global.v2.u32 	[%rd2+16], {%r196, %r197};
	setp.eq.s32 	%p3, %r1, 0;
	@%p3 bra 	$L__BB0_43;
	mov.b32 	%r318, 0;
	mov.u64 	%rd12, precalc_xorwow_matrix;
$L__BB0_3:
	and.b64  	%rd4, %rd17, 3;
	setp.eq.s64 	%p4, %rd4, 0;
	@%p4 bra 	$L__BB0_42;
	mul.wide.u32 	%rd11, %r318, 3200;
	add.s64 	%rd5, %rd12, %rd11;
	cvt.u32.u64 	%r3, %rd4;
	mov.b32 	%r319, 0;
$L__BB0_5:
	mov.b32 	%r332, 0;
	mov.u32 	%r333, %r332;
	mov.u32 	%r334, %r332;
	mov.u32 	%r335, %r332;
	mov.u32 	%r336, %r332;
	mov.u32 	%r325, %r332;
$L__BB0_6:
	mul.wide.u32 	%rd13, %r325, 4;
	add.s64 	%rd14, %rd2, %rd13;
	ld.global.u32 	%r11, [%rd14+4];
	shl.b32 	%r12, %r325, 5;
	mov.b32 	%r331, 0;
$L__BB0_7:
	.pragma "nounroll";
	shr.u32 	%r202, %r11, %r331;
	and.b32  	%r203, %r202, 1;
	setp.eq.b32 	%p5, %r203, 1;
	not.pred 	%p6, %p5;
	add.s32 	%r204, %r12, %r331;
	mul.lo.s32 	%r205, %r204, 5;
	mul.wide.u32 	%rd15, %r205, 4;
	add.s64 	%rd6, %rd5, %rd15;
	@%p6 bra 	$L__BB0_9;
	ld.global.u32 	%r206, [%rd6];
	xor.b32  	%r336, %r336, %r206;
	ld.global.u32 	%r207, [%rd6+4];
	xor.b32  	%r335, %r335, %r207;
	ld.global.u32 	%r208, [%rd6+8];
	xor.b32  	%r334, %r334, %r208;
	ld.global.u32 	%r209, [%rd6+12];
	xor.b32  	%r333, %r333, %r209;
	ld.global.u32 	%r210, [%rd6+16];
	xor.b32  	%r332, %r332, %r210;
$L__BB0_9:
	and.b32  	%r212, %r202, 2;
	setp.eq.s32 	%p7, %r212, 0;
	@%p7 bra 	$L__BB0_11;
	ld.global.u32 	%r213, [%rd6+20];
	xor.b32  	%r336, %r336, %r213;
	ld.global.u32 	%r214, [%rd6+24];
	xor.b32  	%r335, %r335, %r214;
	ld.global.u32 	%r215, [%rd6+28];
	xor.b32  	%r334, %r334, %r215;
	ld.global.u32 	%r216, [%rd6+32];
	xor.b32  	%r333, %r333, %r216;
	ld.global.u32 	%r217, [%rd6+36];
	xor.b32  	%r332, %r332, %r217;
$L__BB0_11:
	and.b32  	%r219, %r202, 4;
	setp.eq.s32 	%p8, %r219, 0;
	@%p8 bra 	$L__BB0_13;
	ld.global.u32 	%r220, [%rd6+40];
	xor.b32  	%r336, %r336, %r220;
	ld.global.u32 	%r221, [%rd6+44];
	xor.b32  	%r335, %r335, %r221;
	ld.global.u32 	%r222, [%rd6+48];
	xor.b32  	%r334, %r334, %r222;
	ld.global.u32 	%r223, [%rd6+52];
	xor.b32  	%r333, %r333, %r223;
	ld.global.u32 	%r224, [%rd6+56];
	xor.b32  	%r332, %r332, %r224;
$L__BB0_13:
	and.b32  	%r226, %r202, 8;
	setp.eq.s32 	%p9, %r226, 0;
	@%p9 bra 	$L__BB0_15;
	ld.global.u32 	%r227, [%rd6+60];
	xor.b32  	%r336, %r336, %r227;
	ld.global.u32 	%r228, [%rd6+64];
	xor.b32  	%r335, %r335, %r228;
	ld.global.u32 	%r229, [%rd6+68];
	xor.b32  	%r334, %r334, %r229;
	ld.global.u32 	%r230, [%rd6+72];
	xor.b32  	%r333, %r333, %r230;
	ld.global.u32 	%r231, [%rd6+76];
	xor.b32  	%r332, %r332, %r231;
$L__BB0_15:
	and.b32  	%r233, %r202, 16;
	setp.eq.s32 	%p10, %r233, 0;
	@%p10 bra 	$L__BB0_17;
	ld.global.u32 	%r234, [%rd6+80];
	xor.b32  	%r336, %r336, %r234;
	ld.global.u32 	%r235, [%rd6+84];
	xor.b32  	%r335, %r335, %r235;
	ld.global.u32 	%r236, [%rd6+88];
	xor.b32  	%r334, %r334, %r236;
	ld.global.u32 	%r237, [%rd6+92];
	xor.b32  	%r333, %r333, %r237;
	ld.global.u32 	%r238, [%rd6+96];
	xor.b32  	%r332, %r332, %r238;
$L__BB0_17:
	and.b32  	%r240, %r202, 32;
	setp.eq.s32 	%p11, %r240, 0;
	@%p11 bra 	$L__BB0_19;
	ld.global.u32 	%r241, [%rd6+100];
	xor.b32  	%r336, %r336, %r241;
	ld.global.u32 	%r242, [%rd6+104];
	xor.b32  	%r335, %r335, %r242;
	ld.global.u32 	%r243, [%rd6+108];
	xor.b32  	%r334, %r334, %r243;
	ld.global.u32 	%r244, [%rd6+112];
	xor.b32  	%r333, %r333, %r244;
	ld.global.u32 	%r245, [%rd6+116];
	xor.b32  	%r332, %r332, %r245;
$L__BB0_19:
	and.b32  	%r247, %r202, 64;
	setp.eq.s32 	%p12, %r247, 0;
	@%p12 bra 	$L__BB0_21;
	ld.global.u32 	%r248, [%rd6+120];
	xor.b32  	%r336, %r336, %r248;
	ld.global.u32 	%r249, [%rd6+124];
	xor.b32  	%r335, %r335, %r249;
	ld.global.u32 	%r250, [%rd6+128];
	xor.b32  	%r334, %r334, %r250;
	ld.global.u32 	%r251, [%rd6+132];
	xor.b32  	%r333, %r333, %r251;
	ld.global.u32 	%r252, [%rd6+136];
	xor.b32  	%r332, %r332, %r252;
$L__BB0_21:
	and.b32  	%r254, %r202, 128;
	setp.eq.s32 	%p13, %r254, 0;
	@%p13 bra 	$L__BB0_23;
	ld.global.u32 	%r255, [%rd6+140];
	xor.b32  	%r336, %r336, %r255;
	ld.global.u32 	%r256, [%rd6+144];
	xor.b32  	%r335, %r335, %r256;
	ld.global.u32 	%r257, [%rd6+148];
	xor.b32  	%r334, %r334, %r257;
	ld.global.u32 	%r258, [%rd6+152];
	xor.b32  	%r333, %r333, %r258;
	ld.global.u32 	%r259, [%rd6+156];
	xor.b32  	%r332, %r332, %r259;
$L__BB0_23:
	and.b32  	%r261, %r202, 256;
	setp.eq.s32 	%p14, %r261, 0;
	@%p14 bra 	$L__BB0_25;
	ld.global.u32 	%r262, [%rd6+160];
	xor.b32  	%r336, %r336, %r262;
	ld.global.u32 	%r263, [%rd6+164];
	xor.b32  	%r335, %r335, %r263;
	ld.global.u32 	%r264, [%rd6+168];
	xor.b32  	%r334, %r334, %r264;
	ld.global.u32 	%r265, [%rd6+172];
	xor.b32  	%r333, %r333, %r265;
	ld.global.u32 	%r266, [%rd6+176];
	xor.b32  	%r332, %r332, %r266;
$L__BB0_25:
	and.b32  	%r268, %r202, 512;
	setp.eq.s32 	%p15, %r268, 0;
	@%p15 bra 	$L__BB0_27;
	ld.global.u32 	%r269, [%rd6+180];
	xor.b32  	%r336, %r336, %r269;
	ld.global.u32 	%r270, [%rd6+184];
	xor.b32  	%r335, %r335, %r270;
	ld.global.u32 	%r271, [%rd6+188];
	xor.b32  	%r334, %r334, %r271;
	ld.global.u32 	%r272, [%rd6+192];
	xor.b32  	%r333, %r333, %r272;
	ld.global.u32 	%r273, [%rd6+196];
	xor.b32  	%r332, %r332, %r273;
$L__BB0_27:
	and.b32  	%r275, %r202, 1024;
	setp.eq.s32 	%p16, %r275, 0;
	@%p16 bra 	$L__BB0_29;
	ld.global.u32 	%r276, [%rd6+200];
	xor.b32  	%r336, %r336, %r276;
	ld.global.u32 	%r277, [%rd6+204];
	xor.b32  	%r335, %r335, %r277;
	ld.global.u32 	%r278, [%rd6+208];
	xor.b32  	%r334, %r334, %r278;
	ld.global.u32 	%r279, [%rd6+212];
	xor.b32  	%r333, %r333, %r279;
	ld.global.u32 	%r280, [%rd6+216];
	xor.b32  	%r332, %r332, %r280;
$L__BB0_29:
	and.b32  	%r282, %r202, 2048;
	setp.eq.s32 	%p17, %r282, 0;
	@%p17 bra 	$L__BB0_31;
	ld.global.u32 	%r283, [%rd6+220];
	xor.b32  	%r336, %r336, %r283;
	ld.global.u32 	%r284, [%rd6+224];
	xor.b32  	%r335, %r335, %r284;
	ld.global.u32 	%r285, [%rd6+228];
	xor.b32  	%r334, %r334, %r285;
	ld.global.u32 	%r286, [%rd6+232];
	xor.b32  	%r333, %r333, %r286;
	ld.global.u32 	%r287, [%rd6+236];
	xor.b32  	%r332, %r332, %r287;
$L__BB0_31:
	and.b32  	%r289, %r202, 4096;
	setp.eq.s32 	%p18, %r289, 0;
	@%p18 bra 	$L__BB0_33;
	ld.global.u32 	%r290, [%rd6+240];
	xor.b32  	%r336, %r336, %r290;
	ld.global.u32 	%r291, [%rd6+244];
	xor.b32  	%r335, %r335, %r291;
	ld.global.u32 	%r292, [%rd6+248];
	xor.b32  	%r334, %r334, %r292;
	ld.global.u32 	%r293, [%rd6+252];
	xor.b32  	%r333, %r333, %r293;
	ld.global.u32 	%r294, [%rd6+256];
	xor.b32  	%r332, %r332, %r294;
$L__BB0_33:
	and.b32  	%r296, %r202, 8192;
	setp.eq.s32 	%p19, %r296, 0;
	@%p19 bra 	$L__BB0_35;
	ld.global.u32 	%r297, [%rd6+260];
	xor.b32  	%r336, %r336, %r297;
	ld.global.u32 	%r298, [%rd6+264];
	xor.b32  	%r335, %r335, %r298;
	ld.global.u32 	%r299, [%rd6+268];
	xor.b32  	%r334, %r334, %r299;
	ld.global.u32 	%r300, [%rd6+272];
	xor.b32  	%r333, %r333, %r300;
	ld.global.u32 	%r301, [%rd6+276];
	xor.b32  	%r332, %r332, %r301;
$L__BB0_35:
	and.b32  	%r303, %r202, 16384;
	setp.eq.s32 	%p20, %r303, 0;
	@%p20 bra 	$L__BB0_37;
	ld.global.u32 	%r304, [%rd6+280];
	xor.b32  	%r336, %r336, %r304;
	ld.global.u32 	%r305, [%rd6+284];
	xor.b32  	%r335, %r335, %r305;
	ld.global.u32 	%r306, [%rd6+288];
	xor.b32  	%r334, %r334, %r306;
	ld.global.u32 	%r307, [%rd6+292];
	xor.b32  	%r333, %r333, %r307;
	ld.global.u32 	%r308, [%rd6+296];
	xor.b32  	%r332, %r332, %r308;
$L__BB0_37:
	and.b32  	%r310, %r202, 32768;
	setp.eq.s32 	%p21, %r310, 0;
	@%p21 bra 	$L__BB0_39;
	ld.global.u32 	%r311, [%rd6+300];
	xor.b32  	%r336, %r336, %r311;
	ld.global.u32 	%r312, [%rd6+304];
	xor.b32  	%r335, %r335, %r312;
	ld.global.u32 	%r313, [%rd6+308];
	xor.b32  	%r334, %r334, %r313;
	ld.global.u32 	%r314, [%rd6+312];
	xor.b32  	%r333, %r333, %r314;
	ld.global.u32 	%r315, [%rd6+316];
	xor.b32  	%r332, %r332, %r315;
$L__BB0_39:
	add.s32 	%r331, %r331, 16;
	setp.ne.s32 	%p22, %r331, 32;
	@%p22 bra 	$L__BB0_7;
	mad.lo.s32 	%r316, %r325, -31, %r12;
	add.s32 	%r325, %r316, 1;
	setp.ne.s32 	%p23, %r325, 5;
	@%p23 bra 	$L__BB0_6;
	st.global.u32 	[%rd2+4], %r336;
	st.global.u32 	[%rd2+8], %r335;
	st.global.u32 	[%rd2+12], %r334;
	st.global.u32 	[%rd2+16], %r333;
	st.global.u32 	[%rd2+20], %r332;
	add.s32 	%r319, %r319, 1;
	setp.lt.u32 	%p24, %r319, %r3;
	@%p24 bra 	$L__BB0_5;
$L__BB0_42:
	shr.u64 	%rd7, %rd17, 2;
	add.s32 	%r318, %r318, 1;
	setp.gt.u64 	%p25, %rd17, 3;
	mov.u64 	%rd17, %rd7;
	@%p25 bra 	$L__BB0_3;
$L__BB0_43:
	mov.b32 	%r317, 0;
	st.global.v2.u32 	[%rd2+24], {%r317, %r317};
	st.global.u32 	[%rd2+32], %r317;
	mov.b64 	%rd16, 0;
	st.global.u64 	[%rd2+40], %rd16;
$L__BB0_44:
	ret;

}


// ===== COMPILED SASS (sm_100) =====

	.target	sm_100

	.elftype	@"ET_EXEC"


//--------------------- .note.nv.tkinfo           --------------------------
	.section	.note.nv.tkinfo,"",@"SHT_NOTE"
	.sectionflags	@"SHF_NOTE_NV_TKINFO"
	.tkinfo
        /*0018*/ 	.word	0x00000002
        /*0030*/ 	.string	""
        /*0030*/ 	.string	"ptxas"
        /*0030*/ 	.string	"Cuda compilation tools, release 13.0, V13.0.88"
        /*0030*/ 	.string	"Build cuda_13.0.r13.0/compiler.36424714_0"
        /*0030*/ 	.string	"-arch sm_100 -m 64 "



//--------------------- .note.nv.cuinfo           --------------------------
	.section	.note.nv.cuinfo,"",@"SHT_NOTE"
	.sectionflags	@"SHF_NOTE_NV_CUINFO"
        /*0018*/ 	.short	0x0002
        /*001a*/ 	.short	0x0064
        /*001c*/ 	.short	0x0082
	.zero		2


//--------------------- .nv.info                  --------------------------
	.section	.nv.info,"",@"SHT_CUDA_INFO"
	.align	4


	//----- nvinfo : EIATTR_REGCOUNT
	.align		4
        /*0000*/ 	.byte	0x04, 0x2f
        /*0002*/ 	.short	(.L_10 - .L_9)
	.align		4
.L_9:
        /*0004*/ 	.word	index@(_Z17setup_rand_statesiiP17curandStateXORWOW)
        /*0008*/ 	.word	0x0000001f


	//----- nvinfo : EIATTR_FRAME_SIZE
	.align		4
.L_10:
        /*000c*/ 	.byte	0x04, 0x11
        /*000e*/ 	.short	(.L_12 - .L_11)
	.align		4
.L_11:
        /*0010*/ 	.word	index@(_Z17setup_rand_statesiiP17curandStateXORWOW)
        /*0014*/ 	.word	0x00000000


	//----- nvinfo : EIATTR_MIN_STACK_SIZE
	.align		4
.L_12:
        /*0018*/ 	.byte	0x04, 0x12
        /*001a*/ 	.short	(.L_14 - .L_13)
	.align		4
.L_13:
        /*001c*/ 	.word	index@(_Z17setup_rand_statesiiP17curandStateXORWOW)
        /*0020*/ 	.word	0x00000000
.L_14:


//--------------------- .nv.compat                --------------------------
	.section	.nv.compat,"",@"SHT_CUDA_COMPAT_INFO"
	.align	4
        /*0000*/ 	.byte	0x02, 0x09, 0x00, 0x00, 0x02, 0x02, 0x01, 0x00, 0x02, 0x05, 0x05, 0x00, 0x03, 0x07, 0x01, 0x01
        /*0010*/ 	.byte	0x02, 0x03, 0x00, 0x00, 0x02, 0x06, 0x01, 0x00, 0x04, 0x0b, 0x08, 0x00, 0x09, 0x00, 0x00, 0x00
        /*0020*/ 	.byte	0x00, 0x00, 0x00, 0x00


//--------------------- .nv.info._Z17setup_rand_statesiiP17curandStateXORWOW --------------------------
	.section	.nv.info._Z17setup_rand_statesiiP17curandStateXORWOW,"",@"SHT_CUDA_INFO"
	.sectionflags	@""
	.align	4


	//----- nvinfo : EIATTR_CUDA_API_VERSION
	.align		4
        /*0000*/ 	.byte	0x04, 0x37
        /*0002*/ 	.short	(.L_16 - .L_15)
.L_15:
        /*0004*/ 	.word	0x00000082


	//----- nvinfo : EIATTR_KPARAM_INFO
	.align		4
.L_16:
        /*0008*/ 	.byte	0x04, 0x17
        /*000a*/ 	.short	(.L_18 - .L_17)
.L_17:
        /*000c*/ 	.word	0x00000000
        /*0010*/ 	.short	0x0002
        /*0012*/ 	.short	0x0008
        /*0014*/ 	.byte	0x00, 0xf5, 0x21, 0x00


	//----- nvinfo : EIATTR_KPARAM_INFO
	.align		4
.L_18:
        /*0018*/ 	.byte	0x04, 0x17
        /*001a*/ 	.short	(.L_20 - .L_19)
.L_19:
        /*001c*/ 	.word	0x00000000
        /*0020*/ 	.short	0x0001
        /*0022*/ 	.short	0x0004
        /*0024*/ 	.byte	0x00, 0xf0, 0x11, 0x00


	//----- nvinfo : EIATTR_KPARAM_INFO
	.align		4
.L_20:
        /*0028*/ 	.byte	0x04, 0x17
        /*002a*/ 	.short	(.L_22 - .L_21)
.L_21:
        /*002c*/ 	.word	0x00000000
        /*0030*/ 	.short	0x0000
        /*0032*/ 	.short	0x0000
        /*0034*/ 	.byte	0x00, 0xf0, 0x11, 0x00


	//----- nvinfo : EIATTR_SPARSE_MMA_MASK
	.align		4
.L_22:
        /*0038*/ 	.byte	0x03, 0x50
        /*003a*/ 	.short	0x0000


	//----- nvinfo : EIATTR_MAXREG_COUNT
	.align		4
        /*003c*/ 	.byte	0x03, 0x1b
        /*003e*/ 	.short	0x00ff


	//----- nvinfo : EIATTR_MERCURY_ISA_VERSION
	.align		4
        /*0040*/ 	.byte	0x03, 0x5f
        /*0042*/ 	.short	0x0101


	//----- nvinfo : EIATTR_VRC_CTA_INIT_COUNT
	.align		4
        /*0044*/ 	.byte	0x02, 0x4a
	.zero		1
	.zero		1


	//----- nvinfo : EIATTR_EXIT_INSTR_OFFSETS
	.align		4
        /*0048*/ 	.byte	0x04, 0x1c
        /*004a*/ 	.short	(.L_24 - .L_23)


	//   ....[0]....
.L_23:
        /*004c*/ 	.word	0x00000070


	//   ....[1]....
        /*0050*/ 	.word	0x00000f00


	//----- nvinfo : EIATTR_CRS_STACK_SIZE
	.align		4
.L_24:
        /*0054*/ 	.byte	0x04, 0x1e
        /*0056*/ 	.short	(.L_26 - .L_25)
.L_25:
        /*0058*/ 	.word	0x00000000


	//----- nvinfo : EIATTR_CBANK_PARAM_SIZE
	.align		4
.L_26:
        /*005c*/ 	.byte	0x03, 0x19
        /*005e*/ 	.short	0x0010


	//----- nvinfo : EIATTR_PARAM_CBANK
	.align		4
        /*0060*/ 	.byte	0x04, 0x0a
        /*0062*/ 	.short	(.L_28 - .L_27)
	.align		4
.L_27:
        /*0064*/ 	.word	index@(.nv.constant0._Z17setup_rand_statesiiP17curandStateXORWOW)
        /*0068*/ 	.short	0x0380
        /*006a*/ 	.short	0x0010


	//----- nvinfo : EIATTR_SW_WAR
	.align		4
.L_28:
        /*006c*/ 	.byte	0x04, 0x36
        /*006e*/ 	.short	(.L_30 - .L_29)
.L_29:
        /*0070*/ 	.word	0x00000008
.L_30:


//--------------------- .nv.callgraph             --------------------------
	.section	.nv.callgraph,"",@"SHT_CUDA_CALLGRAPH"
	.align	4
	.sectionentsize	8
	.align		4
        /*0000*/ 	.word	0x00000000
	.align		4
        /*0004*/ 	.word	0xffffffff
	.align		4
        /*0008*/ 	.word	0x00000000
	.align		4
        /*000c*/ 	.word	0xfffffffe
	.align		4
        /*0010*/ 	.word	0x00000000
	.align		4
        /*0014*/ 	.word	0xfffffffd
	.align		4
        /*0018*/ 	.word	0x00000000
	.align		4
        /*001c*/ 	.word	0xfffffffc


//--------------------- .nv.constant4             --------------------------
	.section	.nv.constant4,"a",@progbits
	.align	8
	.align		8
.nv.constant4:
        /*0000*/ 	.dword	precalc_xorwow_matrix
	.align		8
        /*0008*/ 	.dword	precalc_xorwow_offset_matrix
	.align		8
        /*0010*/ 	.dword	mrg32k3aM1
	.align		8
        /*0018*/ 	.dword	mrg32k3aM2
	.align		8
        /*0020*/ 	.dword	mrg32k3aM1SubSeq
	.align		8
        /*0028*/ 	.dword	mrg32k3aM2SubSeq
	.align		8
        /*0030*/ 	.dword	mrg32k3aM1Seq
	.align		8
        /*0038*/ 	.dword	mrg32k3aM2Seq


//--------------------- .nv.constant3             --------------------------
	.section	.nv.constant3,"a",@progbits
	.align	8
.nv.constant3:
	.type		__cr_lgamma_table,@object
	.size		__cr_lgamma_table,(.L_8 - __cr_lgamma_table)
__cr_lgamma_table:
        /*0000*/ 	.byte	0x00, 0x00, 0x00, 0x00, 0x00, 0x00, 0x00, 0x00, 0x00, 0x00, 0x00, 0x00, 0x00, 0x00, 0x00, 0x00
        /*0010*/ 	.byte	0xef, 0x39, 0xfa, 0xfe, 0x42, 0x2e, 0xe6, 0x3f, 0x02, 0x20, 0x2a, 0xfa, 0x0b, 0xab, 0xfc, 0x3f
        /*0020*/ 	.byte	0xf9, 0x2c, 0x92, 0x7c, 0xa7, 0x6c, 0x09, 0x40, 0xc9, 0x79, 0x44, 0x3c, 0x64, 0x26, 0x13, 0x40
        /*0030*/ 	.byte	0xca, 0x01, 0xcf, 0x3a, 0x27, 0x51, 0x1a, 0x40, 0x30, 0xcc, 0x2d, 0xf3, 0xe1, 0x0c, 0x21, 0x40
        /*0040*/ 	.byte	0x0d, 0xb7, 0xfc, 0x82, 0x8e, 0x35, 0x25, 0x40
.L_8:


//--------------------- .text._Z17setup_rand_statesiiP17curandStateXORWOW --------------------------
	.section	.text._Z17setup_rand_statesiiP17curandStateXORWOW,"ax",@progbits
	.align	128
        .global         _Z17setup_rand_statesiiP17curandStateXORWOW
        .type           _Z17setup_rand_statesiiP17curandStateXORWOW,@function
        .size           _Z17setup_rand_statesiiP17curandStateXORWOW,(.L_x_9 - _Z17setup_rand_statesiiP17curandStateXORWOW)
        .other          _Z17setup_rand_statesiiP17curandStateXORWOW,@"STO_CUDA_ENTRY STV_DEFAULT"
_Z17setup_rand_statesiiP17curandStateXORWOW:
.text._Z17setup_rand_statesiiP17curandStateXORWOW:
[----:B------:R-:W-:Y:S01]  /*0000*/  LDC R1, c[0x0][0x37c] ;  /* 0x0000df00ff017b82 */ /* 0x000fe20000000800 */
[----:B------:R-:W0:Y:S07]  /*0010*/  S2R R3, SR_TID.X ;  /* 0x0000000000037919 */ /* 0x000e2e0000002100 */
[----:B------:R-:W0:Y:S01]  /*0020*/  S2UR UR4, SR_CTAID.X ;  /* 0x00000000000479c3 */ /* 0x000e220000002500 */
[----:B------:R-:W1:Y:S07]  /*0030*/  LDCU UR5, c[0x0][0x380] ;  /* 0x00007000ff0577ac */ /* 0x000e6e0008000800 */
[----:B------:R-:W0:Y:S02]  /*0040*/  LDC R0, c[0x0][0x360] ;  /* 0x0000d800ff007b82 */ /* 0x000e240000000800 */
[----:B0-----:R-:W-:-:S05]  /*0050*/  IMAD R0, R0, UR4, R3 ;  /* 0x0000000400007c24 */ /* 0x001fca000f8e0203 */
[----:B-1----:R-:W-:-:S13]  /*0060*/  ISETP.GE.U32.AND P0, PT, R0, UR5, PT ;  /* 0x0000000500007c0c */ /* 0x002fda000bf06070 */
[----:B------:R-:W-:Y:S05]  /*0070*/  @P0 EXIT ;  /* 0x000000000000094d */ /* 0x000fea0003800000 */
[----:B------:R-:W0:Y:S01]  /*0080*/  LDC R3, c[0x0][0x384] ;  /* 0x0000e100ff037b82 */ /* 0x000e220000000800 */
[----:B------:R-:W1:Y:S01]  /*0090*/  LDCU.64 UR4, c[0x0][0x358] ;  /* 0x00006b00ff0477ac */ /* 0x000e620008000a00 */
[----:B------:R-:W-:Y:S06]  /*00a0*/  BSSY.RECONVERGENT B0, `(.L_x_0) ;  /* 0x00000e2000007945 */ /* 0x000fec0003800200 */
[----:B------:R-:W2:Y:S01]  /*00b0*/  LDC.64 R6, c[0x0][0x388] ;  /* 0x0000e200ff067b82 */ /* 0x000ea20000000a00 */
[C---:B0-----:R-:W-:Y:S02]  /*00c0*/  LOP3.LUT R2, R3.reuse, 0xaad26b49, RZ, 0x3c, !PT ;  /* 0xaad26b4903027812 */ /* 0x041fe400078e3cff */
[----:B------:R-:W-:Y:S01]  /*00d0*/  ISETP.GT.AND P0, PT, R3, -0x1, PT ;  /* 0xffffffff0300780c */ /* 0x000fe20003f04270 */
[----:B------:R-:W-:-:S02]  /*00e0*/  IMAD.MOV.U32 R3, RZ, RZ, -0x266e14b1 ;  /* 0xd991eb4fff037424 */ /* 0x000fc400078e00ff */
[----:B------:R-:W-:-:S03]  /*00f0*/  IMAD R2, R2, 0x4182bed5, RZ ;  /* 0x4182bed502027824 */ /* 0x000fc600078e02ff */
[----:B------:R-:W-:Y:S01]  /*0100*/  SEL R3, R3, 0x8bf16996, P0 ;  /* 0x8bf1699603037807 */ /* 0x000fe20000000000 */
[----:B--2---:R-:W-:Y:S01]  /*0110*/  IMAD.WIDE.U32 R6, R0, 0x30, R6 ;  /* 0x0000003000067825 */ /* 0x004fe200078e0006 */
[C---:B------:R-:W-:Y:S02]  /*0120*/  LOP3.LUT R8, R2.reuse, 0x159a55e5, RZ, 0x3c, !PT ;  /* 0x159a55e502087812 */ /* 0x040fe400078e3cff */
[C---:B------:R-:W-:Y:S01]  /*0130*/  IADD3 R4, PT, PT, R3.reuse, 0x64f0c9, R2 ;  /* 0x0064f0c903047810 */ /* 0x040fe20007ffe002 */
[C---:B------:R-:W-:Y:S01]  /*0140*/  VIADD R5, R2.reuse, 0x75bcd15 ;  /* 0x075bcd1502057836 */ /* 0x040fe20000000000 */
[C---:B------:R-:W-:Y:S01]  /*0150*/  LOP3.LUT R10, R3.reuse, 0x5491333, RZ, 0x3c, !PT ;  /* 0x05491333030a7812 */ /* 0x040fe200078e3cff */
[----:B------:R-:W-:Y:S01]  /*0160*/  VIADD R11, R2, 0x583f19 ;  /* 0x00583f19020b7836 */ /* 0x000fe20000000000 */
[----:B------:R-:W-:Y:S01]  /*0170*/  ISETP.NE.AND P0, PT, R0, RZ, PT ;  /* 0x000000ff0000720c */ /* 0x000fe20003f05270 */
[----:B------:R-:W-:Y:S01]  /*0180*/  VIADD R9, R3, 0x1f123bb5 ;  /* 0x1f123bb503097836 */ /* 0x000fe20000000000 */
[----:B-1----:R0:W-:Y:S04]  /*0190*/  STG.E.64 desc[UR4][R6.64], R4 ;  /* 0x0000000406007986 */ /* 0x0021e8000c101b04 */
[----:B------:R0:W-:Y:S04]  /*01a0*/  STG.E.64 desc[UR4][R6.64+0x8], R8 ;  /* 0x0000080806007986 */ /* 0x0001e8000c101b04 */
[----:B------:R0:W-:Y:S03]  /*01b0*/  STG.E.64 desc[UR4][R6.64+0x10], R10 ;  /* 0x0000100a06007986 */ /* 0x0001e6000c101b04 */
[----:B------:R-:W-:Y:S05]  /*01c0*/  @!P0 BRA `(.L_x_1) ;  /* 0x0000000c003c8947 */ /* 0x000fea0003800000 */
[----:B------:R-:W-:-:S07]  /*01d0*/  CS2R R12, SRZ ;  /* 0x00000000000c7805 */ /* 0x000fce000001ff00 */
.L_x_7:
[----:B-1----:R-:W-:Y:S01]  /*01e0*/  LOP3.LUT R2, R0, 0x3, RZ, 0xc0, !PT ;  /* 0x0000000300027812 */ /* 0x002fe200078ec0ff */
[----:B------:R-:W-:Y:S03]  /*01f0*/  BSSY.RECONVERGENT B1, `(.L_x_2) ;  /* 0x00000c6000017945 */ /* 0x000fe60003800200 */
[----:B------:R-:W-:-:S04]  /*0200*/  ISETP.NE.U32.AND P0, PT, R2, RZ, PT ;  /* 0x000000ff0200720c */ /* 0x000fc80003f05070 */
[----:B------:R-:W-:-:S13]  /*0210*/  ISETP.NE.AND.EX P0, PT, RZ, RZ, PT, P0 ;  /* 0x000000ffff00720c */ /* 0x000fda0003f05300 */
[----:B------:R-:W-:Y:S05]  /*0220*/  @!P0 BRA `(.L_x_3) ;  /* 0x0000000c00088947 */ /* 0x000fea0003800000 */
[----:B0-----:R-:W0:Y:S01]  /*0230*/  LDC.64 R8, c[0x4][RZ] ;  /* 0x01000000ff087b82 */ /* 0x001e220000000a00 */
[----:B------:R-:W-:Y:S02]  /*0240*/  IMAD.MOV.U32 R14, RZ, RZ, RZ ;  /* 0x000000ffff0e7224 */ /* 0x000fe400078e00ff */
[----:B0-----:R-:W-:-:S07]  /*0250*/  IMAD.WIDE.U32 R8, R12, 0xc80, R8 ;  /* 0x00000c800c087825 */ /* 0x001fce00078e0008 */
.L_x_6:
[----:B-1----:R-:W-:Y:S01]  /*0260*/  IMAD.MOV.U32 R15, RZ, RZ, RZ ;  /* 0x000000ffff0f7224 */ /* 0x002fe200078e00ff */
[----:B------:R-:W-:Y:S01]  /*0270*/  CS2R R2, SRZ ;  /* 0x0000000000027805 */ /* 0x000fe2000001ff00 */
[----:B------:R-:W-:Y:S01]  /*0280*/  IMAD.MOV.U32 R17, RZ, RZ, RZ ;  /* 0x000000ffff117224 */ /* 0x000fe200078e00ff */
[----:B------:R-:W-:-:S07]  /*0290*/  CS2R R4, SRZ ;  /* 0x0000000000047805 */ /* 0x000fce000001ff00 */
.L_x_5:
[----:B------:R-:W-:-:S05]  /*02a0*/  IMAD.WIDE.U32 R10, R17, 0x4, R6 ;  /* 0x00000004110a7825 */ /* 0x000fca00078e0006 */
[----:B------:R0:W5:Y:S01]  /*02b0*/  LDG.E R16, desc[UR4][R10.64+0x4] ;  /* 0x000004040a107981 */ /* 0x000162000c1e1900 */
[----:B------:R-:W-:-:S07]  /*02c0*/  IMAD.MOV.U32 R19, RZ, RZ, RZ ;  /* 0x000000ffff137224 */ /* 0x000fce00078e00ff */
.L_x_4:
[----:B-----5:R-:W-:Y:S01]  /*02d0*/  SHF.R.U32.HI R24, RZ, R19, R16 ;  /* 0x00000013ff187219 */ /* 0x020fe20000011610 */
[----:B0-----:R-:W-:-:S03]  /*02e0*/  IMAD.SHL.U32 R10, R17, 0x20, RZ ;  /* 0x00000020110a7824 */ /* 0x001fc600078e00ff */
[----:B------:R-:W-:Y:S01]  /*02f0*/  LOP3.LUT R11, R24, 0x1, RZ, 0xc0, !PT ;  /* 0x00000001180b7812 */ /* 0x000fe200078ec0ff */
[----:B------:R-:W-:-:S03]  /*0300*/  IMAD.IADD R10, R10, 0x1, R19 ;  /* 0x000000010a0a7824 */ /* 0x000fc600078e0213 */
[----:B------:R-:W-:Y:S01]  /*0310*/  ISETP.NE.U32.AND P0, PT, R11, 0x1, PT ;  /* 0x000000010b00780c */ /* 0x000fe20003f05070 */
[----:B------:R-:W-:-:S03]  /*0320*/  IMAD R11, R10, 0x5, RZ ;  /* 0x000000050a0b7824 */ /* 0x000fc600078e02ff */
[----:B------:R-:W-:Y:S01]  /*0330*/  R2P PR, R24, 0x7e ;  /* 0x0000007e18007804 */ /* 0x000fe20000000000 */
[----:B------:R-:W-:-:S08]  /*0340*/  IMAD.WIDE.U32 R10, R11, 0x4, R8 ;  /* 0x000000040b0a7825 */ /* 0x000fd000078e0008 */
[----:B------:R-:W2:Y:S04]  /*0350*/  @!P0 LDG.E R18, desc[UR4][R10.64] ;  /* 0x000000040a128981 */ /* 0x000ea8000c1e1900 */
[----:B------:R-:W3:Y:S04]  /*0360*/  @!P0 LDG.E R20, desc[UR4][R10.64+0x10] ;  /* 0x000010040a148981 */ /* 0x000ee8000c1e1900 */
[----:B------:R-:W4:Y:S04]  /*0370*/  @P1 LDG.E R22, desc[UR4][R10.64+0x14] ;  /* 0x000014040a161981 */ /* 0x000f28000c1e1900 */
[----:B------:R-:W4:Y:S04]  /*0380*/  @P2 LDG.E R26, desc[UR4][R10.64+0x28] ;  /* 0x000028040a1a2981 */ /* 0x000f28000c1e1900 */
[----:B------:R-:W4:Y:S04]  /*0390*/  @!P0 LDG.E R21, desc[UR4][R10.64+0x4] ;  /* 0x000004040a158981 */ /* 0x000f28000c1e1900 */
[----:B------:R-:W4:Y:S04]  /*03a0*/  @!P0 LDG.E R23, desc[UR4][R10.64+0xc] ;  /* 0x00000c040a178981 */ /* 0x000f28000c1e1900 */
[----:B------:R-:W4:Y:S04]  /*03b0*/  @P1 LDG.E R25, desc[UR4][R10.64+0x18] ;  /* 0x000018040a191981 */ /* 0x000f28000c1e1900 */
[----:B------:R-:W4:Y:S04]  /*03c0*/  @P3 LDG.E R28, desc[UR4][R10.64+0x3c] ;  /* 0x00003c040a1c3981 */ /* 0x000f28000c1e1900 */
[----:B------:R-:W4:Y:S01]  /*03d0*/  @P6 LDG.E R27, desc[UR4][R10.64+0x7c] ;  /* 0x00007c040a1b6981 */ /* 0x000f22000c1e1900 */
[----:B--2---:R-:W-:-:S03]  /*03e0*/  @!P0 LOP3.LUT R15, R15, R18, RZ, 0x3c, !PT ;  /* 0x000000120f0f8212 */ /* 0x004fc600078e3cff */
[----:B------:R-:W2:Y:S01]  /*03f0*/  @!P0 LDG.E R18, desc[UR4][R10.64+0x8] ;  /* 0x000008040a128981 */ /* 0x000ea2000c1e1900 */
[----:B---3--:R-:W-:-:S03]  /*0400*/  @!P0 LOP3.LUT R3, R3, R20, RZ, 0x3c, !PT ;  /* 0x0000001403038212 */ /* 0x008fc600078e3cff */
[----:B------:R-:W3:Y:S01]  /*0410*/  @P1 LDG.E R20, desc[UR4][R10.64+0x24] ;  /* 0x000024040a141981 */ /* 0x000ee2000c1e1900 */
[----:B----4-:R-:W-:-:S03]  /*0420*/  @P1 LOP3.LUT R15, R15, R22, RZ, 0x3c, !PT ;  /* 0x000000160f0f1212 */ /* 0x010fc600078e3cff */
[----:B------:R-:W4:Y:S01]  /*0430*/  @P2 LDG.E R22, desc[UR4][R10.64+0x38] ;  /* 0x000038040a162981 */ /* 0x000f22000c1e1900 */
[----:B------:R-:W-:-:S03]  /*0440*/  @P2 LOP3.LUT R15, R15, R26, RZ, 0x3c, !PT ;  /* 0x0000001a0f0f2212 */ /* 0x000fc600078e3cff */
[----:B------:R-:W4:Y:S01]  /*0450*/  @P4 LDG.E R26, desc[UR4][R10.64+0x50] ;  /* 0x000050040a1a4981 */ /* 0x000f22000c1e1900 */
[----:B------:R-:W-:-:S03]  /*0460*/  @!P0 LOP3.LUT R4, R4, R21, RZ, 0x3c, !PT ;  /* 0x0000001504048212 */ /* 0x000fc600078e3cff */
[----:B------:R-:W4:Y:S01]  /*0470*/  @P1 LDG.E R21, desc[UR4][R10.64+0x20] ;  /* 0x000020040a151981 */ /* 0x000f22000c1e1900 */
[----:B------:R-:W-:-:S03]  /*0480*/  @!P0 LOP3.LUT R2, R2, R23, RZ, 0x3c, !PT ;  /* 0x0000001702028212 */ /* 0x000fc600078e3cff */
[----:B------:R-:W4:Y:S01]  /*0490*/  @P2 LDG.E R23, desc[UR4][R10.64+0x2c] ;  /* 0x00002c040a172981 */ /* 0x000f22000c1e1900 */
[----:B------:R-:W-:-:S03]  /*04a0*/  @P1 LOP3.LUT R4, R4, R25, RZ, 0x3c, !PT ;  /* 0x0000001904041212 */ /* 0x000fc600078e3cff */
[----:B------:R-:W4:Y:S01]  /*04b0*/  @P2 LDG.E R25, desc[UR4][R10.64+0x34] ;  /* 0x000034040a192981 */ /* 0x000f22000c1e1900 */
[----:B--2---:R-:W-:-:S03]  /*04c0*/  @!P0 LOP3.LUT R5, R5, R18, RZ, 0x3c, !PT ;  /* 0x0000001205058212 */ /* 0x004fc600078e3cff */
[----:B------:R-:W2:Y:S01]  /*04d0*/  @P1 LDG.E R18, desc[UR4][R10.64+0x1c] ;  /* 0x00001c040a121981 */ /* 0x000ea2000c1e1900 */
[----:B---3--:R-:W-:-:S03]  /*04e0*/  @P1 LOP3.LUT R3, R3, R20, RZ, 0x3c, !PT ;  /* 0x0000001403031212 */ /* 0x008fc600078e3cff */
[----:B------:R-:W3:Y:S01]  /*04f0*/  @P2 LDG.E R20, desc[UR4][R10.64+0x30] ;  /* 0x000030040a142981 */ /* 0x000ee2000c1e1900 */
[----:B----4-:R-:W-:-:S03]  /*0500*/  @P2 LOP3.LUT R3, R3, R22, RZ, 0x3c, !PT ;  /* 0x0000001603032212 */ /* 0x010fc600078e3cff */
[----:B------:R-:W4:Y:S01]  /*0510*/  @P3 LDG.E R22, desc[UR4][R10.64+0x4c] ;  /* 0x00004c040a163981 */ /* 0x000f22000c1e1900 */
[----:B------:R-:W-:-:S04]  /*0520*/  @P3 LOP3.LUT R15, R15, R28, RZ, 0x3c, !PT ;  /* 0x0000001c0f0f3212 */ /* 0x000fc800078e3cff */
[----:B------:R-:W-:Y:S02]  /*0530*/  @P4 LOP3.LUT R15, R15, R26, RZ, 0x3c, !PT ;  /* 0x0000001a0f0f4212 */ /* 0x000fe400078e3cff */
[----:B------:R-:W-:Y:S01]  /*0540*/  @P1 LOP3.LUT R2, R2, R21, RZ, 0x3c, !PT ;  /* 0x0000001502021212 */ /* 0x000fe200078e3cff */
[----:B------:R-:W4:Y:S04]  /*0550*/  @P5 LDG.E R26, desc[UR4][R10.64+0x64] ;  /* 0x000064040a1a5981 */ /* 0x000f28000c1e1900 */
[----:B------:R-:W4:Y:S01]  /*0560*/  @P3 LDG.E R21, desc[UR4][R10.64+0x40] ;  /* 0x000040040a153981 */ /* 0x000f22000c1e1900 */
[----:B------:R-:W-:Y:S02]  /*0570*/  @P2 LOP3.LUT R4, R4, R23, RZ, 0x3c, !PT ;  /* 0x0000001704042212 */ /* 0x000fe400078e3cff */
[----:B------:R-:W-:Y:S01]  /*0580*/  @P2 LOP3.LUT R2, R2, R25, RZ, 0x3c, !PT ;  /* 0x0000001902022212 */ /* 0x000fe200078e3cff */
[----:B------:R-:W4:Y:S04]  /*0590*/  @P3 LDG.E R23, desc[UR4][R10.64+0x48] ;  /* 0x000048040a173981 */ /* 0x000f28000c1e1900 */
[----:B------:R-:W4:Y:S01]  /*05a0*/  @P4 LDG.E R25, desc[UR4][R10.64+0x54] ;  /* 0x000054040a194981 */ /* 0x000f22000c1e1900 */
[----:B--2---:R-:W-:-:S03]  /*05b0*/  @P1 LOP3.LUT R5, R5, R18, RZ, 0x3c, !PT ;  /* 0x0000001205051212 */ /* 0x004fc600078e3cff */
[----:B------:R-:W2:Y:S01]  /*05c0*/  @P3 LDG.E R18, desc[UR4][R10.64+0x44] ;  /* 0x000044040a123981 */ /* 0x000ea2000c1e1900 */
[----:B---3--:R-:W-:-:S03]  /*05d0*/  @P2 LOP3.LUT R5, R5, R20, RZ, 0x3c, !PT ;  /* 0x0000001405052212 */ /* 0x008fc600078e3cff */
[----:B------:R-:W3:Y:S01]  /*05e0*/  @P4 LDG.E R20, desc[UR4][R10.64+0x58] ;  /* 0x000058040a144981 */ /* 0x000ee2000c1e1900 */
[----:B----4-:R-:W-:-:S03]  /*05f0*/  @P3 LOP3.LUT R3, R3, R22, RZ, 0x3c, !PT ;  /* 0x0000001603033212 */ /* 0x010fc600078e3cff */
[----:B------:R-:W4:Y:S01]  /*0600*/  @P4 LDG.E R22, desc[UR4][R10.64+0x60] ;  /* 0x000060040a164981 */ /* 0x000f22000c1e1900 */
[----:B------:R-:W-:Y:S02]  /*0610*/  LOP3.LUT P0, RZ, R24, 0x80, RZ, 0xc0, !PT ;  /* 0x0000008018ff7812 */ /* 0x000fe4000780c0ff */
[----:B------:R-:W-:Y:S02]  /*0620*/  @P5 LOP3.LUT R15, R15, R26, RZ, 0x3c, !PT ;  /* 0x0000001a0f0f5212 */ /* 0x000fe400078e3cff */
[----:B------:R-:W4:Y:S01]  /*0630*/  @P6 LDG.E R26, desc[UR4][R10.64+0x78] ;  /* 0x000078040a1a6981 */ /* 0x000f22000c1e1900 */
[----:B------:R-:W-:-:S03]  /*0640*/  @P3 LOP3.LUT R4, R4, R21, RZ, 0x3c, !PT ;  /* 0x0000001504043212 */ /* 0x000fc600078e3cff */
[----:B------:R-:W4:Y:S01]  /*0650*/  @P4 LDG.E R21, desc[UR4][R10.64+0x5c] ;  /* 0x00005c040a154981 */ /* 0x000f22000c1e1900 */
[----:B------:R-:W-:-:S03]  /*0660*/  @P3 LOP3.LUT R2, R2, R23, RZ, 0x3c, !PT ;  /* 0x0000001702023212 */ /* 0x000fc600078e3cff */
[----:B------:R-:W4:Y:S01]  /*0670*/  @P5 LDG.E R23, desc[UR4][R10.64+0x68] ;  /* 0x000068040a175981 */ /* 0x000f22000c1e1900 */
[----:B------:R-:W-:-:S03]  /*0680*/  @P4 LOP3.LUT R4, R4, R25, RZ, 0x3c, !PT ;  /* 0x0000001904044212 */ /* 0x000fc600078e3cff */
[----:B------:R-:W4:Y:S01]  /*0690*/  @P5 LDG.E R25, desc[UR4][R10.64+0x70] ;  /* 0x000070040a195981 */ /* 0x000f22000c1e1900 */
[----:B--2---:R-:W-:-:S03]  /*06a0*/  @P3 LOP3.LUT R5, R5, R18, RZ, 0x3c, !PT ;  /* 0x0000001205053212 */ /* 0x004fc600078e3cff */
[----:B------:R-:W2:Y:S01]  /*06b0*/  @P5 LDG.E R18, desc[UR4][R10.64+0x6c] ;  /* 0x00006c040a125981 */ /* 0x000ea2000c1e1900 */
[----:B---3--:R-:W-:-:S03]  /*06c0*/  @P4 LOP3.LUT R5, R5, R20, RZ, 0x3c, !PT ;  /* 0x0000001405054212 */ /* 0x008fc600078e3cff */
[----:B------:R-:W3:Y:S01]  /*06d0*/  @P5 LDG.E R20, desc[UR4][R10.64+0x74] ;  /* 0x000074040a145981 */ /* 0x000ee2000c1e1900 */
[----:B----4-:R-:W-:-:S03]  /*06e0*/  @P4 LOP3.LUT R3, R3, R22, RZ, 0x3c, !PT ;  /* 0x0000001603034212 */ /* 0x010fc600078e3cff */
[----:B------:R-:W4:Y:S01]  /*06f0*/  @P0 LDG.E R22, desc[UR4][R10.64+0x8c] ;  /* 0x00008c040a160981 */ /* 0x000f22000c1e1900 */
[----:B------:R-:W-:-:S03]  /*0700*/  @P6 LOP3.LUT R15, R15, R26, RZ, 0x3c, !PT ;  /* 0x0000001a0f0f6212 */ /* 0x000fc600078e3cff */
        /* <DEDUP_REMOVED lines=13> */
[----:B------:R-:W-:Y:S02]  /*07e0*/  @P6 LOP3.LUT R4, R4, R27, RZ, 0x3c, !PT ;  /* 0x0000001b04046212 */ /* 0x000fe400078e3cff */
[----:B------:R-:W-:Y:S02]  /*07f0*/  @P6 LOP3.LUT R2, R2, R21, RZ, 0x3c, !PT ;  /* 0x0000001502026212 */ /* 0x000fe400078e3cff */
[----:B------:R-:W-:Y:S02]  /*0800*/  @P0 LOP3.LUT R4, R4, R23, RZ, 0x3c, !PT ;  /* 0x0000001704040212 */ /* 0x000fe400078e3cff */
[----:B------:R-:W-:Y:S02]  /*0810*/  @P0 LOP3.LUT R2, R2, R25, RZ, 0x3c, !PT ;  /* 0x0000001902020212 */ /* 0x000fe400078e3cff */
[----:B--2---:R-:W-:Y:S02]  /*0820*/  @P6 LOP3.LUT R5, R5, R18, RZ, 0x3c, !PT ;  /* 0x0000001205056212 */ /* 0x004fe400078e3cff */
[----:B---3--:R-:W-:-:S02]  /*0830*/  @P6 LOP3.LUT R3, R3, R20, RZ, 0x3c, !PT ;  /* 0x0000001403036212 */ /* 0x008fc400078e3cff */
[----:B----4-:R-:W-:Y:S02]  /*0840*/  @P0 LOP3.LUT R5, R5, R22, RZ, 0x3c, !PT ;  /* 0x0000001605050212 */ /* 0x010fe400078e3cff */
[----:B------:R-:W-:Y:S02]  /*0850*/  @P0 LOP3.LUT R3, R3, R26, RZ, 0x3c, !PT ;  /* 0x0000001a03030212 */ /* 0x000fe400078e3cff */
[----:B------:R-:W-:-:S13]  /*0860*/  R2P PR, R24.B1, 0x7f ;  /* 0x0000007f18007804 */ /* 0x000fda0000001000 */
[----:B------:R-:W2:Y:S04]  /*0870*/  @P0 LDG.E R18, desc[UR4][R10.64+0xa0] ;  /* 0x0000a0040a120981 */ /* 0x000ea8000c1e1900 */
[----:B------:R-:W3:Y:S04]  /*0880*/  @P1 LDG.E R22, desc[UR4][R10.64+0xb4] ;  /* 0x0000b4040a161981 */ /* 0x000ee8000c1e1900 */
[----:B------:R-:W4:Y:S04]  /*0890*/  @P2 LDG.E R26, desc[UR4][R10.64+0xc8] ;  /* 0x0000c8040a1a2981 */ /* 0x000f28000c1e1900 */
[----:B------:R-:W4:Y:S04]  /*08a0*/  @P3 LDG.E R28, desc[UR4][R10.64+0xdc] ;  /* 0x0000dc040a1c3981 */ /* 0x000f28000c1e1900 */
[----:B------:R-:W4:Y:S04]  /*08b0*/  @P0 LDG.E R23, desc[UR4][R10.64+0xa4] ;  /* 0x0000a4040a170981 */ /* 0x000f28000c1e1900 */
[----:B------:R-:W4:Y:S04]  /*08c0*/  @P0 LDG.E R20, desc[UR4][R10.64+0xa8] ;  /* 0x0000a8040a140981 */ /* 0x000f28000c1e1900 */
[----:B------:R-:W4:Y:S04]  /*08d0*/  @P4 LDG.E R25, desc[UR4][R10.64+0xf0] ;  /* 0x0000f0040a194981 */ /* 0x000f28000c1e1900 */
        /* <DEDUP_REMOVED lines=21> */
[----:B------:R-:W-:Y:S02]  /*0a30*/  LOP3.LUT P0, RZ, R24, 0x8000, RZ, 0xc0, !PT ;  /* 0x0000800018ff7812 */ /* 0x000fe4000780c0ff */
[----:B----4-:R-:W-:Y:S01]  /*0a40*/  @P5 LOP3.LUT R15, R15, R26, RZ, 0x3c, !PT ;  /* 0x0000001a0f0f5212 */ /* 0x010fe200078e3cff */
[----:B------:R-:W4:Y:S04]  /*0a50*/  @P3 LDG.E R24, desc[UR4][R10.64+0xe4] ;  /* 0x0000e4040a183981 */ /* 0x000f28000c1e1900 */
[----:B------:R-:W2:Y:S01]  /*0a60*/  @P6 LDG.E R26, desc[UR4][R10.64+0x118] ;  /* 0x000118040a1a6981 */ /* 0x000ea2000c1e1900 */
        /* <DEDUP_REMOVED lines=8> */
[----:B---3--:R-:W-:-:S03]  /*0af0*/  @P2 LOP3.LUT R3, R3, R22, RZ, 0x3c, !PT ;  /* 0x0000001603032212 */ /* 0x008fc600078e3cff */
[----:B------:R-:W3:Y:S01]  /*0b00*/  @P4 LDG.E R22, desc[UR4][R10.64+0x100] ;  /* 0x000100040a164981 */ /* 0x000ee2000c1e1900 */
[----:B--2---:R-:W-:-:S03]  /*0b10*/  @P6 LOP3.LUT R15, R15, R26, RZ, 0x3c, !PT ;  /* 0x0000001a0f0f6212 */ /* 0x004fc600078e3cff */
[----:B------:R-:W2:Y:S01]  /*0b20*/  @P0 LDG.E R26, desc[UR4][R10.64+0x12c] ;  /* 0x00012c040a1a0981 */ /* 0x000ea2000c1e1900 */
[----:B----4-:R-:W-:-:S03]  /*0b30*/  @P2 LOP3.LUT R2, R2, R23, RZ, 0x3c, !PT ;  /* 0x0000001702022212 */ /* 0x010fc600078e3cff */
[----:B------:R-:W4:Y:S01]  /*0b40*/  @P4 LDG.E R23, desc[UR4][R10.64+0xfc] ;  /* 0x0000fc040a174981 */ /* 0x000f22000c1e1900 */
[----:B------:R-:W-:-:S03]  /*0b50*/  @P2 LOP3.LUT R5, R5, R20, RZ, 0x3c, !PT ;  /* 0x0000001405052212 */ /* 0x000fc600078e3cff */
[----:B------:R-:W4:Y:S01]  /*0b60*/  @P4 LDG.E R20, desc[UR4][R10.64+0xf8] ;  /* 0x0000f8040a144981 */ /* 0x000f22000c1e1900 */
[----:B------:R-:W-:Y:S02]  /*0b70*/  @P3 LOP3.LUT R2, R2, R27, RZ, 0x3c, !PT ;  /* 0x0000001b02023212 */ /* 0x000fe400078e3cff */
[----:B------:R-:W-:Y:S01]  /*0b80*/  @P3 LOP3.LUT R4, R4, R25, RZ, 0x3c, !PT ;  /* 0x0000001904043212 */ /* 0x000fe200078e3cff */
[----:B------:R-:W4:Y:S01]  /*0b90*/  @P5 LDG.E R27, desc[UR4][R10.64+0x110] ;  /* 0x000110040a1b5981 */ /* 0x000f22000c1e1900 */
[----:B------:R-:W-:-:S03]  /*0ba0*/  @P3 LOP3.LUT R5, R5, R24, RZ, 0x3c, !PT ;  /* 0x0000001805053212 */ /* 0x000fc600078e3cff */
[----:B------:R-:W4:Y:S04]  /*0bb0*/  @P5 LDG.E R25, desc[UR4][R10.64+0x108] ;  /* 0x000108040a195981 */ /* 0x000f28000c1e1900 */
        /* <DEDUP_REMOVED lines=19> */
[----:B------:R-:W-:-:S05]  /*0cf0*/  VIADD R19, R19, 0x10 ;  /* 0x0000001013137836 */ /* 0x000fca0000000000 */
[----:B------:R-:W-:Y:S02]  /*0d00*/  ISETP.NE.AND P1, PT, R19, 0x20, PT ;  /* 0x000000201300780c */ /* 0x000fe40003f25270 */
[----:B------:R-:W-:Y:S02]  /*0d10*/  @P5 LOP3.LUT R3, R3, R18, RZ, 0x3c, !PT ;  /* 0x0000001203035212 */ /* 0x000fe400078e3cff */
[----:B------:R-:W-:Y:S02]  /*0d20*/  @P6 LOP3.LUT R4, R4, R21, RZ, 0x3c, !PT ;  /* 0x0000001504046212 */ /* 0x000fe400078e3cff */
[----:B---3--:R-:W-:-:S04]  /*0d30*/  @P6 LOP3.LUT R3, R3, R22, RZ, 0x3c, !PT ;  /* 0x0000001603036212 */ /* 0x008fc800078e3cff */
[----:B--2---:R-:W-:Y:S02]  /*0d40*/  @P0 LOP3.LUT R3, R3, R26, RZ, 0x3c, !PT ;  /* 0x0000001a03030212 */ /* 0x004fe400078e3cff */
[----:B----4-:R-:W-:Y:S02]  /*0d50*/  @P6 LOP3.LUT R2, R2, R23, RZ, 0x3c, !PT ;  /* 0x0000001702026212 */ /* 0x010fe400078e3cff */
[----:B------:R-:W-:Y:S02]  /*0d60*/  @P6 LOP3.LUT R5, R5, R20, RZ, 0x3c, !PT ;  /* 0x0000001405056212 */ /* 0x000fe400078e3cff */
[----:B------:R-:W-:Y:S02]  /*0d70*/  @P0 LOP3.LUT R2, R2, R27, RZ, 0x3c, !PT ;  /* 0x0000001b02020212 */ /* 0x000fe400078e3cff */
[----:B------:R-:W-:Y:S02]  /*0d80*/  @P0 LOP3.LUT R4, R4, R25, RZ, 0x3c, !PT ;  /* 0x0000001904040212 */ /* 0x000fe400078e3cff */
[----:B------:R-:W-:Y:S01]  /*0d90*/  @P0 LOP3.LUT R5, R5, R24, RZ, 0x3c, !PT ;  /* 0x0000001805050212 */ /* 0x000fe200078e3cff */
[----:B------:R-:W-:Y:S06]  /*0da0*/  @P1 BRA `(.L_x_4) ;  /* 0xfffffff400481947 */ /* 0x000fec000383ffff */
[----:B------:R-:W-:-:S05]  /*0db0*/  VIADD R17, R17, 0x1 ;  /* 0x0000000111117836 */ /* 0x000fca0000000000 */
[----:B------:R-:W-:-:S13]  /*0dc0*/  ISETP.NE.AND P0, PT, R17, 0x5, PT ;  /* 0x000000051100780c */ /* 0x000fda0003f05270 */
[----:B------:R-:W-:Y:S05]  /*0dd0*/  @P0 BRA `(.L_x_5) ;  /* 0xfffffff400300947 */ /* 0x000fea000383ffff */
[----:B------:R1:W-:Y:S01]  /*0de0*/  STG.E.64 desc[UR4][R6.64+0x8], R4 ;  /* 0x0000080406007986 */ /* 0x0003e2000c101b04 */
[----:B------:R-:W-:Y:S01]  /*0df0*/  VIADD R14, R14, 0x1 ;  /* 0x000000010e0e7836 */ /* 0x000fe20000000000 */
[----:B------:R-:W-:Y:S02]  /*0e00*/  LOP3.LUT R11, R0, 0x3, RZ, 0xc0, !PT ;  /* 0x00000003000b7812 */ /* 0x000fe400078ec0ff */
[----:B------:R1:W-:Y:S02]  /*0e10*/  STG.E.64 desc[UR4][R6.64+0x10], R2 ;  /* 0x0000100206007986 */ /* 0x0003e4000c101b04 */
[----:B------:R-:W-:Y:S02]  /*0e20*/  ISETP.GE.U32.AND P0, PT, R14, R11, PT ;  /* 0x0000000b0e00720c */ /* 0x000fe40003f06070 */
[----:B------:R1:W-:Y:S11]  /*0e30*/  STG.E desc[UR4][R6.64+0x4], R15 ;  /* 0x0000040f06007986 */ /* 0x0003f6000c101904 */
[----:B------:R-:W-:Y:S05]  /*0e40*/  @!P0 BRA `(.L_x_6) ;  /* 0xfffffff400048947 */ /* 0x000fea000383ffff */
.L_x_3:
[----:B------:R-:W-:Y:S05]  /*0e50*/  BSYNC.RECONVERGENT B1 ;  /* 0x0000000000017941 */ /* 0x000fea0003800200 */
.L_x_2:
[----:B------:R-:W-:Y:S01]  /*0e60*/  ISETP.GT.U32.AND P0, PT, R0, 0x3, PT ;  /* 0x000000030000780c */ /* 0x000fe20003f04070 */
[----:B------:R-:W-:Y:S01]  /*0e70*/  VIADD R12, R12, 0x1 ;  /* 0x000000010c0c7836 */ /* 0x000fe20000000000 */
[--C-:B------:R-:W-:Y:S02]  /*0e80*/  SHF.R.U64 R0, R0, 0x2, R13.reuse ;  /* 0x0000000200007819 */ /* 0x100fe4000000120d */
[----:B------:R-:W-:Y:S02]  /*0e90*/  ISETP.GT.U32.AND.EX P0, PT, R13, RZ, PT, P0 ;  /* 0x000000ff0d00720c */ /* 0x000fe40003f04100 */
[----:B------:R-:W-:-:S11]  /*0ea0*/  SHF.R.U32.HI R13, RZ, 0x2, R13 ;  /* 0x00000002ff0d7819 */ /* 0x000fd6000001160d */
[----:B------:R-:W-:Y:S05]  /*0eb0*/  @P0 BRA `(.L_x_7) ;  /* 0xfffffff000c80947 */ /* 0x000fea000383ffff */
.L_x_1:
[----:B------:R-:W-:Y:S05]  /*0ec0*/  BSYNC.RECONVERGENT B0 ;  /* 0x0000000000007941 */ /* 0x000fea0003800200 */
.L_x_0:
[----:B------:R-:W-:Y:S04]  /*0ed0*/  STG.E.64 desc[UR4][R6.64+0x18], RZ ;  /* 0x000018ff06007986 */ /* 0x000fe8000c101b04 */
[----:B------:R-:W-:Y:S04]  /*0ee0*/  STG.E desc[UR4][R6.64+0x20], RZ ;  /* 0x000020ff06007986 */ /* 0x000fe8000c101904 */
[----:B------:R-:W-:Y:S01]  /*0ef0*/  STG.E.64 desc[UR4][R6.64+0x28], RZ ;  /* 0x000028ff06007986 */ /* 0x000fe2000c101b04 */
[----:B------:R-:W-:Y:S05]  /*0f00*/  EXIT ;  /* 0x000000000000794d */ /* 0x000fea0003800000 */
.L_x_8:
[----:B------:R-:W-:-:S00]  /*0f10*/  BRA `(.L_x_8) ;  /* 0xfffffffc00fc7947 */ /* 0x000fc0000383ffff */
[----:B------:R-:W-:-:S00]  /*0f20*/  NOP ;  /* 0x0000000000007918 */ /* 0x000fc00000000000 */
        /* <DEDUP_REMOVED lines=13> */
.L_x_9:


//--------------------- .nv.global.init           --------------------------
	.section	.nv.global.init,"aw",@progbits
	.align	4
.nv.global.init:
	.type		mrg32k3aM1SubSeq,@object
	.size		mrg32k3aM1SubSeq,(mrg32k3aM2SubSeq - mrg32k3aM1SubSeq)
mrg32k3aM1SubSeq:
        /*0000*/ 	.byte	0x0b, 0xcc, 0xee, 0x04, 0x73, 0x29, 0x8b, 0x6f, 0xf6, 0x53, 0x03, 0xf6, 0x23, 0xf6, 0xea, 0xda
        /* <DEDUP_REMOVED lines=125> */
	.type		mrg32k3aM2SubSeq,@object
	.size		mrg32k3aM2SubSeq,(mrg32k3aM1 - mrg32k3aM2SubSeq)
mrg32k3aM2SubSeq:
        /* <DEDUP_REMOVED lines=126> */
	.type		mrg32k3aM1,@object
	.size		mrg32k3aM1,(mrg32k3aM1Seq - mrg32k3aM1)
mrg32k3aM1:
        /* <DEDUP_REMOVED lines=144> */
	.type		mrg32k3aM1Seq,@object
	.size		mrg32k3aM1Seq,(mrg32k3aM2 - mrg32k3aM1Seq)
mrg32k3aM1Seq:
        /* <DEDUP_REMOVED lines=144> */
	.type		mrg32k3aM2,@object
	.size		mrg32k3aM2,(mrg32k3aM2Seq - mrg32k3aM2)
mrg32k3aM2:
        /* <DEDUP_REMOVED lines=144> */
	.type		mrg32k3aM2Seq,@object
	.size		mrg32k3aM2Seq,(precalc_xorwow_matrix - mrg32k3aM2Seq)
mrg32k3aM2Seq:
        /* <DEDUP_REMOVED lines=144> */
	.type		precalc_xorwow_matrix,@object
	.size		precalc_xorwow_matrix,(precalc_xorwow_offset_matrix - precalc_xorwow_matrix)
precalc_xorwow_matrix:
        /* <DEDUP_REMOVED lines=6400> */
	.type		precalc_xorwow_offset_matrix,@object
	.size		precalc_xorwow_offset_matrix,(.L_1 - precalc_xorwow_offset_matrix)
precalc_xorwow_offset_matrix:
        /* <DEDUP_REMOVED lines=6400> */
.L_1:


//--------------------- .nv.shared.reserved.0     --------------------------
	.section	.nv.shared.reserved.0,"aw",@nobits
	.weak		__nv_reservedSMEM_offset_0_alias
	.size		__nv_reservedSMEM_offset_0_alias, 0, 64
	.other		__nv_reservedSMEM_offset_0_alias,@"STO_CUDA_RESERVED_SHARED STV_DEFAULT"
__nv_reservedSMEM_offset_0_alias:
	.zero		0
	.zero		64


//--------------------- .nv.constant0._Z17setup_rand_statesiiP17curandStateXORWOW --------------------------
	.section	.nv.constant0._Z17setup_rand_statesiiP17curandStateXORWOW,"a",@progbits
	.sectionflags	@""
	.align	4
.nv.constant0._Z17setup_rand_statesiiP17curandStateXORWOW:
	.zero		912


//--------------------- SYMBOLS --------------------------

	.type		.nv.reservedSmem.offset0,@object
	.size		.nv.reservedSmem.offset0,0x4
